//
// Generated by NVIDIA NVVM Compiler
//
// Compiler Build ID: CL-36424714
// Cuda compilation tools, release 13.0, V13.0.88
// Based on NVVM 20.0.0
//

.version 9.0
.target sm_100
.address_size 64

	// .globl	gpu_kernel

.visible .entry gpu_kernel(
	.param .u64 .ptr .align 1 gpu_kernel_param_0,
	.param .u32 gpu_kernel_param_1,
	.param .f32 gpu_kernel_param_2
)
{
	.reg .pred 	%p<6>;
	.reg .b32 	%r<16>;
	.reg .b32 	%f<191>;
	.reg .b64 	%rd<5>;

	ld.param.u64 	%rd1, [gpu_kernel_param_0];
	ld.param.u32 	%r9, [gpu_kernel_param_1];
	ld.param.f32 	%f19, [gpu_kernel_param_2];
	mov.u32 	%r1, %tid.x;
	cvt.rn.f32.u32 	%f20, %r1;
	add.f32 	%f189, %f19, %f20;
	sub.f32 	%f190, %f19, %f20;
	mul.f32 	%f3, %f19, %f189;
	mul.f32 	%f4, %f19, %f190;
	setp.lt.s32 	%p1, %r9, 1;
	@%p1 bra 	$L__BB0_7;
	and.b32  	%r2, %r9, 3;
	setp.lt.u32 	%p2, %r9, 4;
	@%p2 bra 	$L__BB0_4;
	and.b32  	%r10, %r9, 2147483644;
	neg.s32 	%r14, %r10;
$L__BB0_3:
	fma.rn.f32 	%f22, %f189, %f3, %f189;
	fma.rn.f32 	%f23, %f190, %f4, %f190;
	fma.rn.f32 	%f24, %f22, %f3, %f22;
	fma.rn.f32 	%f25, %f23, %f4, %f23;
	fma.rn.f32 	%f26, %f24, %f3, %f24;
	fma.rn.f32 	%f27, %f25, %f4, %f25;
	fma.rn.f32 	%f28, %f26, %f3, %f26;
	fma.rn.f32 	%f29, %f27, %f4, %f27;
	fma.rn.f32 	%f30, %f28, %f3, %f28;
	fma.rn.f32 	%f31, %f29, %f4, %f29;
	fma.rn.f32 	%f32, %f30, %f3, %f30;
	fma.rn.f32 	%f33, %f31, %f4, %f31;
	fma.rn.f32 	%f34, %f32, %f3, %f32;
	fma.rn.f32 	%f35, %f33, %f4, %f33;
	fma.rn.f32 	%f36, %f34, %f3, %f34;
	fma.rn.f32 	%f37, %f35, %f4, %f35;
	fma.rn.f32 	%f38, %f36, %f3, %f36;
	fma.rn.f32 	%f39, %f37, %f4, %f37;
	fma.rn.f32 	%f40, %f38, %f3, %f38;
	fma.rn.f32 	%f41, %f39, %f4, %f39;
	fma.rn.f32 	%f42, %f40, %f3, %f40;
	fma.rn.f32 	%f43, %f41, %f4, %f41;
	fma.rn.f32 	%f44, %f42, %f3, %f42;
	fma.rn.f32 	%f45, %f43, %f4, %f43;
	fma.rn.f32 	%f46, %f44, %f3, %f44;
	fma.rn.f32 	%f47, %f45, %f4, %f45;
	fma.rn.f32 	%f48, %f46, %f3, %f46;
	fma.rn.f32 	%f49, %f47, %f4, %f47;
	fma.rn.f32 	%f50, %f48, %f3, %f48;
	fma.rn.f32 	%f51, %f49, %f4, %f49;
	fma.rn.f32 	%f52, %f50, %f3, %f50;
	fma.rn.f32 	%f53, %f51, %f4, %f51;
	fma.rn.f32 	%f54, %f52, %f3, %f52;
	fma.rn.f32 	%f55, %f53, %f4, %f53;
	fma.rn.f32 	%f56, %f54, %f3, %f54;
	fma.rn.f32 	%f57, %f55, %f4, %f55;
	fma.rn.f32 	%f58, %f56, %f3, %f56;
	fma.rn.f32 	%f59, %f57, %f4, %f57;
	fma.rn.f32 	%f60, %f58, %f3, %f58;
	fma.rn.f32 	%f61, %f59, %f4, %f59;
	fma.rn.f32 	%f62, %f60, %f3, %f60;
	fma.rn.f32 	%f63, %f61, %f4, %f61;
	fma.rn.f32 	%f64, %f62, %f3, %f62;
	fma.rn.f32 	%f65, %f63, %f4, %f63;
	fma.rn.f32 	%f66, %f64, %f3, %f64;
	fma.rn.f32 	%f67, %f65, %f4, %f65;
	fma.rn.f32 	%f68, %f66, %f3, %f66;
	fma.rn.f32 	%f69, %f67, %f4, %f67;
	fma.rn.f32 	%f70, %f68, %f3, %f68;
	fma.rn.f32 	%f71, %f69, %f4, %f69;
	fma.rn.f32 	%f72, %f70, %f3, %f70;
	fma.rn.f32 	%f73, %f71, %f4, %f71;
	fma.rn.f32 	%f74, %f72, %f3, %f72;
	fma.rn.f32 	%f75, %f73, %f4, %f73;
	fma.rn.f32 	%f76, %f74, %f3, %f74;
	fma.rn.f32 	%f77, %f75, %f4, %f75;
	fma.rn.f32 	%f78, %f76, %f3, %f76;
	fma.rn.f32 	%f79, %f77, %f4, %f77;
	fma.rn.f32 	%f80, %f78, %f3, %f78;
	fma.rn.f32 	%f81, %f79, %f4, %f79;
	fma.rn.f32 	%f82, %f80, %f3, %f80;
	fma.rn.f32 	%f83, %f81, %f4, %f81;
	fma.rn.f32 	%f84, %f82, %f3, %f82;
	fma.rn.f32 	%f85, %f83, %f4, %f83;
	fma.rn.f32 	%f86, %f84, %f3, %f84;
	fma.rn.f32 	%f87, %f85, %f4, %f85;
	fma.rn.f32 	%f88, %f86, %f3, %f86;
	fma.rn.f32 	%f89, %f87, %f4, %f87;
	fma.rn.f32 	%f90, %f88, %f3, %f88;
	fma.rn.f32 	%f91, %f89, %f4, %f89;
	fma.rn.f32 	%f92, %f90, %f3, %f90;
	fma.rn.f32 	%f93, %f91, %f4, %f91;
	fma.rn.f32 	%f94, %f92, %f3, %f92;
	fma.rn.f32 	%f95, %f93, %f4, %f93;
	fma.rn.f32 	%f96, %f94, %f3, %f94;
	fma.rn.f32 	%f97, %f95, %f4, %f95;
	fma.rn.f32 	%f98, %f96, %f3, %f96;
	fma.rn.f32 	%f99, %f97, %f4, %f97;
	fma.rn.f32 	%f100, %f98, %f3, %f98;
	fma.rn.f32 	%f101, %f99, %f4, %f99;
	fma.rn.f32 	%f102, %f100, %f3, %f100;
	fma.rn.f32 	%f103, %f101, %f4, %f101;
	fma.rn.f32 	%f104, %f102, %f3, %f102;
	fma.rn.f32 	%f105, %f103, %f4, %f103;
	fma.rn.f32 	%f106, %f104, %f3, %f104;
	fma.rn.f32 	%f107, %f105, %f4, %f105;
	fma.rn.f32 	%f108, %f106, %f3, %f106;
	fma.rn.f32 	%f109, %f107, %f4, %f107;
	fma.rn.f32 	%f110, %f108, %f3, %f108;
	fma.rn.f32 	%f111, %f109, %f4, %f109;
	fma.rn.f32 	%f112, %f110, %f3, %f110;
	fma.rn.f32 	%f113, %f111, %f4, %f111;
	fma.rn.f32 	%f114, %f112, %f3, %f112;
	fma.rn.f32 	%f115, %f113, %f4, %f113;
	fma.rn.f32 	%f116, %f114, %f3, %f114;
	fma.rn.f32 	%f117, %f115, %f4, %f115;
	fma.rn.f32 	%f118, %f116, %f3, %f116;
	fma.rn.f32 	%f119, %f117, %f4, %f117;
	fma.rn.f32 	%f120, %f118, %f3, %f118;
	fma.rn.f32 	%f121, %f119, %f4, %f119;
	fma.rn.f32 	%f122, %f120, %f3, %f120;
	fma.rn.f32 	%f123, %f121, %f4, %f121;
	fma.rn.f32 	%f124, %f122, %f3, %f122;
	fma.rn.f32 	%f125, %f123, %f4, %f123;
	fma.rn.f32 	%f126, %f124, %f3, %f124;
	fma.rn.f32 	%f127, %f125, %f4, %f125;
	fma.rn.f32 	%f128, %f126, %f3, %f126;
	fma.rn.f32 	%f129, %f127, %f4, %f127;
	fma.rn.f32 	%f130, %f128, %f3, %f128;
	fma.rn.f32 	%f131, %f129, %f4, %f129;
	fma.rn.f32 	%f132, %f130, %f3, %f130;
	fma.rn.f32 	%f133, %f131, %f4, %f131;
	fma.rn.f32 	%f134, %f132, %f3, %f132;
	fma.rn.f32 	%f135, %f133, %f4, %f133;
	fma.rn.f32 	%f136, %f134, %f3, %f134;
	fma.rn.f32 	%f137, %f135, %f4, %f135;
	fma.rn.f32 	%f138, %f136, %f3, %f136;
	fma.rn.f32 	%f139, %f137, %f4, %f137;
	fma.rn.f32 	%f140, %f138, %f3, %f138;
	fma.rn.f32 	%f141, %f139, %f4, %f139;
	fma.rn.f32 	%f142, %f140, %f3, %f140;
	fma.rn.f32 	%f143, %f141, %f4, %f141;
	fma.rn.f32 	%f144, %f142, %f3, %f142;
	fma.rn.f32 	%f145, %f143, %f4, %f143;
	fma.rn.f32 	%f146, %f144, %f3, %f144;
	fma.rn.f32 	%f147, %f145, %f4, %f145;
	fma.rn.f32 	%f189, %f146, %f3, %f146;
	fma.rn.f32 	%f190, %f147, %f4, %f147;
	add.s32 	%r14, %r14, 4;
	setp.ne.s32 	%p3, %r14, 0;
	@%p3 bra 	$L__BB0_3;
$L__BB0_4:
	setp.eq.s32 	%p4, %r2, 0;
	@%p4 bra 	$L__BB0_7;
	neg.s32 	%r15, %r2;
$L__BB0_6:
	.pragma "nounroll";
	fma.rn.f32 	%f148, %f189, %f3, %f189;
	fma.rn.f32 	%f149, %f190, %f4, %f190;
	fma.rn.f32 	%f150, %f148, %f3, %f148;
	fma.rn.f32 	%f151, %f149, %f4, %f149;
	fma.rn.f32 	%f152, %f150, %f3, %f150;
	fma.rn.f32 	%f153, %f151, %f4, %f151;
	fma.rn.f32 	%f154, %f152, %f3, %f152;
	fma.rn.f32 	%f155, %f153, %f4, %f153;
	fma.rn.f32 	%f156, %f154, %f3, %f154;
	fma.rn.f32 	%f157, %f155, %f4, %f155;
	fma.rn.f32 	%f158, %f156, %f3, %f156;
	fma.rn.f32 	%f159, %f157, %f4, %f157;
	fma.rn.f32 	%f160, %f158, %f3, %f158;
	fma.rn.f32 	%f161, %f159, %f4, %f159;
	fma.rn.f32 	%f162, %f160, %f3, %f160;
	fma.rn.f32 	%f163, %f161, %f4, %f161;
	fma.rn.f32 	%f164, %f162, %f3, %f162;
	fma.rn.f32 	%f165, %f163, %f4, %f163;
	fma.rn.f32 	%f166, %f164, %f3, %f164;
	fma.rn.f32 	%f167, %f165, %f4, %f165;
	fma.rn.f32 	%f168, %f166, %f3, %f166;
	fma.rn.f32 	%f169, %f167, %f4, %f167;
	fma.rn.f32 	%f170, %f168, %f3, %f168;
	fma.rn.f32 	%f171, %f169, %f4, %f169;
	fma.rn.f32 	%f172, %f170, %f3, %f170;
	fma.rn.f32 	%f173, %f171, %f4, %f171;
	fma.rn.f32 	%f174, %f172, %f3, %f172;
	fma.rn.f32 	%f175, %f173, %f4, %f173;
	fma.rn.f32 	%f176, %f174, %f3, %f174;
	fma.rn.f32 	%f177, %f175, %f4, %f175;
	fma.rn.f32 	%f189, %f176, %f3, %f176;
	fma.rn.f32 	%f190, %f177, %f4, %f177;
	add.s32 	%r15, %r15, 1;
	setp.ne.s32 	%p5, %r15, 0;
	@%p5 bra 	$L__BB0_6;
$L__BB0_7:
	cvta.to.global.u64 	%rd2, %rd1;
	add.f32 	%f178, %f189, %f190;
	add.f32 	%f179, %f3, %f178;
	add.f32 	%f180, %f4, %f179;
	mov.u32 	%r11, %ctaid.x;
	mov.u32 	%r12, %ntid.x;
	mad.lo.s32 	%r13, %r11, %r12, %r1;
	mul.wide.u32 	%rd3, %r13, 4;
	add.s64 	%rd4, %rd2, %rd3;
	st.global.f32 	[%rd4], %f180;
	ret;

}


// ===== COMPILED SASS (sm_100) =====

	.target	sm_100

	.elftype	@"ET_EXEC"


//--------------------- .note.nv.tkinfo           --------------------------
	.section	.note.nv.tkinfo,"",@"SHT_NOTE"
	.sectionflags	@"SHF_NOTE_NV_TKINFO"
	.tkinfo
        /*0018*/ 	.word	0x00000002
        /*0030*/ 	.string	""
        /*0030*/ 	.string	"ptxas"
        /*0030*/ 	.string	"Cuda compilation tools, release 13.0, V13.0.88"
        /*0030*/ 	.string	"Build cuda_13.0.r13.0/compiler.36424714_0"
        /*0030*/ 	.string	"-arch sm_100 -m 64 "



//--------------------- .note.nv.cuinfo           --------------------------
	.section	.note.nv.cuinfo,"",@"SHT_NOTE"
	.sectionflags	@"SHF_NOTE_NV_CUINFO"
        /*0018*/ 	.short	0x0002
        /*001a*/ 	.short	0x0064
        /*001c*/ 	.short	0x0082
	.zero		2


//--------------------- .nv.info                  --------------------------
	.section	.nv.info,"",@"SHT_CUDA_INFO"
	.align	4


	//----- nvinfo : EIATTR_REGCOUNT
	.align		4
        /*0000*/ 	.byte	0x04, 0x2f
        /*0002*/ 	.short	(.L_1 - .L_0)
	.align		4
.L_0:
        /*0004*/ 	.word	index@(gpu_kernel)
        /*0008*/ 	.word	0x0000000c


	//----- nvinfo : EIATTR_FRAME_SIZE
	.align		4
.L_1:
        /*000c*/ 	.byte	0x04, 0x11
        /*000e*/ 	.short	(.L_3 - .L_2)
	.align		4
.L_2:
        /*0010*/ 	.word	index@(gpu_kernel)
        /*0014*/ 	.word	0x00000000


	//----- nvinfo : EIATTR_MIN_STACK_SIZE
	.align		4
.L_3:
        /*0018*/ 	.byte	0x04, 0x12
        /*001a*/ 	.short	(.L_5 - .L_4)
	.align		4
.L_4:
        /*001c*/ 	.word	index@(gpu_kernel)
        /*0020*/ 	.word	0x00000000
.L_5:


//--------------------- .nv.compat                --------------------------
	.section	.nv.compat,"",@"SHT_CUDA_COMPAT_INFO"
	.align	4
        /*0000*/ 	.byte	0x02, 0x09, 0x00, 0x00, 0x02, 0x02, 0x01, 0x00, 0x02, 0x05, 0x05, 0x00, 0x03, 0x07, 0x01, 0x01
        /*0010*/ 	.byte	0x02, 0x03, 0x00, 0x00, 0x02, 0x06, 0x01, 0x00, 0x04, 0x0b, 0x08, 0x00, 0x09, 0x00, 0x00, 0x00
        /*0020*/ 	.byte	0x00, 0x00, 0x00, 0x00


//--------------------- .nv.info.gpu_kernel       --------------------------
	.section	.nv.info.gpu_kernel,"",@"SHT_CUDA_INFO"
	.sectionflags	@""
	.align	4


	//----- nvinfo : EIATTR_CUDA_API_VERSION
	.align		4
        /*0000*/ 	.byte	0x04, 0x37
        /*0002*/ 	.short	(.L_7 - .L_6)
.L_6:
        /*0004*/ 	.word	0x00000082


	//----- nvinfo : EIATTR_KPARAM_INFO
	.align		4
.L_7:
        /*0008*/ 	.byte	0x04, 0x17
        /*000a*/ 	.short	(.L_9 - .L_8)
.L_8:
        /*000c*/ 	.word	0x00000000
        /*0010*/ 	.short	0x0002
        /*0012*/ 	.short	0x000c
        /*0014*/ 	.byte	0x00, 0xf0, 0x11, 0x00


	//----- nvinfo : EIATTR_KPARAM_INFO
	.align		4
.L_9:
        /*0018*/ 	.byte	0x04, 0x17
        /*001a*/ 	.short	(.L_11 - .L_10)
.L_10:
        /*001c*/ 	.word	0x00000000
        /*0020*/ 	.short	0x0001
        /*0022*/ 	.short	0x0008
        /*0024*/ 	.byte	0x00, 0xf0, 0x11, 0x00


	//----- nvinfo : EIATTR_KPARAM_INFO
	.align		4
.L_11:
        /*0028*/ 	.byte	0x04, 0x17
        /*002a*/ 	.short	(.L_13 - .L_12)
.L_12:
        /*002c*/ 	.word	0x00000000
        /*0030*/ 	.short	0x0000
        /*0032*/ 	.short	0x0000
        /*0034*/ 	.byte	0x00, 0xf5, 0x21, 0x00


	//----- nvinfo : EIATTR_SPARSE_MMA_MASK
	.align		4
.L_13:
        /*0038*/ 	.byte	0x03, 0x50
        /*003a*/ 	.short	0x0000


	//----- nvinfo : EIATTR_MAXREG_COUNT
	.align		4
        /*003c*/ 	.byte	0x03, 0x1b
        /*003e*/ 	.short	0x00ff


	//----- nvinfo : EIATTR_MERCURY_ISA_VERSION
	.align		4
        /*0040*/ 	.byte	0x03, 0x5f
        /*0042*/ 	.short	0x0101


	//----- nvinfo : EIATTR_VRC_CTA_INIT_COUNT
	.align		4
        /*0044*/ 	.byte	0x02, 0x4a
	.zero		1
	.zero		1


	//----- nvinfo : EIATTR_EXIT_INSTR_OFFSETS
	.align		4
        /*0048*/ 	.byte	0x04, 0x1c
        /*004a*/ 	.short	(.L_15 - .L_14)


	//   ....[0]....
.L_14:
        /*004c*/ 	.word	0x00000c20


	//----- nvinfo : EIATTR_CBANK_PARAM_SIZE
	.align		4
.L_15:
        /*0050*/ 	.byte	0x03, 0x19
        /*0052*/ 	.short	0x0010


	//----- nvinfo : EIATTR_PARAM_CBANK
	.align		4
        /*0054*/ 	.byte	0x04, 0x0a
        /*0056*/ 	.short	(.L_17 - .L_16)
	.align		4
.L_16:
        /*0058*/ 	.word	index@(.nv.constant0.gpu_kernel)
        /*005c*/ 	.short	0x0380
        /*005e*/ 	.short	0x0010


	//----- nvinfo : EIATTR_SW_WAR
	.align		4
.L_17:
        /*0060*/ 	.byte	0x04, 0x36
        /*0062*/ 	.short	(.L_19 - .L_18)
.L_18:
        /*0064*/ 	.word	0x00000008
.L_19:


//--------------------- .nv.callgraph             --------------------------
	.section	.nv.callgraph,"",@"SHT_CUDA_CALLGRAPH"
	.align	4
	.sectionentsize	8
	.align		4
        /*0000*/ 	.word	0x00000000
	.align		4
        /*0004*/ 	.word	0xffffffff
	.align		4
        /*0008*/ 	.word	0x00000000
	.align		4
        /*000c*/ 	.word	0xfffffffe
	.align		4
        /*0010*/ 	.word	0x00000000
	.align		4
        /*0014*/ 	.word	0xfffffffd
	.align		4
        /*0018*/ 	.word	0x00000000
	.align		4
        /*001c*/ 	.word	0xfffffffc


//--------------------- .text.gpu_kernel          --------------------------
	.section	.text.gpu_kernel,"ax",@progbits
	.align	128
        .global         gpu_kernel
        .type           gpu_kernel,@function
        .size           gpu_kernel,(.L_x_5 - gpu_kernel)
        .other          gpu_kernel,@"STO_CUDA_ENTRY STV_DEFAULT"
gpu_kernel:
.text.gpu_kernel:
[----:B------:R-:W-:Y:S01]  /*0000*/  LDC R1, c[0x0][0x37c] ;  /* 0x0000df00ff017b82 */ /* 0x000fe20000000800 */
[----:B------:R-:W0:Y:S01]  /*0010*/  S2R R0, SR_TID.X ;  /* 0x0000000000007919 */ /* 0x000e220000002100 */
[----:B------:R-:W1:Y:S01]  /*0020*/  LDCU.64 UR6, c[0x0][0x388] ;  /* 0x00007100ff0677ac */ /* 0x000e620008000a00 */
[----:B------:R-:W2:Y:S01]  /*0030*/  LDCU.64 UR8, c[0x0][0x358] ;  /* 0x00006b00ff0877ac */ /* 0x000ea20008000a00 */
[----:B-1----:R-:W-:Y:S01]  /*0040*/  UISETP.GE.AND UP0, UPT, UR6, 0x1, UPT ;  /* 0x000000010600788c */ /* 0x002fe2000bf06270 */
[----:B0-----:R-:W-:-:S05]  /*0050*/  I2FP.F32.U32 R2, R0 ;  /* 0x0000000000027245 */ /* 0x001fca0000201000 */
[C---:B------:R-:W-:Y:S01]  /*0060*/  FADD R6, R2.reuse, UR7 ;  /* 0x0000000702067e21 */ /* 0x040fe20008000000 */
[----:B------:R-:W-:-:S03]  /*0070*/  FADD R7, -R2, UR7 ;  /* 0x0000000702077e21 */ /* 0x000fc60008000100 */
[----:B------:R-:W-:Y:S01]  /*0080*/  FMUL R3, R6, UR7 ;  /* 0x0000000706037c20 */ /* 0x000fe20008400000 */
[----:B------:R-:W-:Y:S01]  /*0090*/  FMUL R2, R7, UR7 ;  /* 0x0000000707027c20 */ /* 0x000fe20008400000 */
[----:B--2---:R-:W-:Y:S06]  /*00a0*/  BRA.U !UP0, `(.L_x_0) ;  /* 0x0000000908b87547 */ /* 0x004fec000b800000 */
[----:B------:R-:W-:Y:S02]  /*00b0*/  UISETP.GE.U32.AND UP1, UPT, UR6, 0x4, UPT ;  /* 0x000000040600788c */ /* 0x000fe4000bf26070 */
[----:B------:R-:W-:-:S04]  /*00c0*/  ULOP3.LUT UR4, UR6, 0x3, URZ, 0xc0, !UPT ;  /* 0x0000000306047892 */ /* 0x000fc8000f8ec0ff */
[----:B------:R-:W-:-:S03]  /*00d0*/  UISETP.NE.AND UP0, UPT, UR4, URZ, UPT ;  /* 0x000000ff0400728c */ /* 0x000fc6000bf05270 */
[----:B------:R-:W-:Y:S08]  /*00e0*/  BRA.U !UP1, `(.L_x_1) ;  /* 0x0000000909147547 */ /* 0x000ff0000b800000 */
[----:B------:R-:W-:-:S04]  /*00f0*/  ULOP3.LUT UR5, UR6, 0x7ffffffc, URZ, 0xc0, !UPT ;  /* 0x7ffffffc06057892 */ /* 0x000fc8000f8ec0ff */
[----:B------:R-:W-:-:S12]  /*0100*/  UIADD3 UR5, UPT, UPT, -UR5, URZ, URZ ;  /* 0x000000ff05057290 */ /* 0x000fd8000fffe1ff */
.L_x_2:
[C---:B------:R-:W-:Y:S01]  /*0110*/  FFMA R6, R3.reuse, R6, R6 ;  /* 0x0000000603067223 */ /* 0x040fe20000000006 */
[C---:B------:R-:W-:Y:S01]  /*0120*/  FFMA R7, R2.reuse, R7, R7 ;  /* 0x0000000702077223 */ /* 0x040fe20000000007 */
[----:B------:R-:W-:Y:S02]  /*0130*/  UIADD3 UR5, UPT, UPT, UR5, 0x4, URZ ;  /* 0x0000000405057890 */ /* 0x000fe4000fffe0ff */
[C---:B------:R-:W-:Y:S01]  /*0140*/  FFMA R6, R3.reuse, R6, R6 ;  /* 0x0000000603067223 */ /* 0x040fe20000000006 */
[C---:B------:R-:W-:Y:S01]  /*0150*/  FFMA R7, R2.reuse, R7, R7 ;  /* 0x0000000702077223 */ /* 0x040fe20000000007 */
[----:B------:R-:W-:Y:S02]  /*0160*/  UISETP.NE.AND UP1, UPT, UR5, URZ, UPT ;  /* 0x000000ff0500728c */ /* 0x000fe4000bf25270 */
[----:B------:R-:W-:Y:S01]  /*0170*/  FFMA R6, R3, R6, R6 ;  /* 0x0000000603067223 */ /* 0x000fe20000000006 */
[----:B------:R-:W-:-:S03]  /*0180*/  FFMA R7, R2, R7, R7 ;  /* 0x0000000702077223 */ /* 0x000fc60000000007 */
        /* <DEDUP_REMOVED lines=121> */
[----:B------:R-:W-:Y:S01]  /*0920*/  FFMA R7, R2, R7, R7 ;  /* 0x0000000702077223 */ /* 0x000fe20000000007 */
[----:B------:R-:W-:Y:S06]  /*0930*/  BRA.U UP1, `(.L_x_2) ;  /* 0xfffffff501f47547 */ /* 0x000fec000b83ffff */
.L_x_1:
[----:B------:R-:W-:Y:S05]  /*0940*/  BRA.U !UP0, `(.L_x_0) ;  /* 0x0000000108907547 */ /* 0x000fea000b800000 */
[----:B------:R-:W-:-:S12]  /*0950*/  UIADD3 UR4, UPT, UPT, -UR4, URZ, URZ ;  /* 0x000000ff04047290 */ /* 0x000fd8000fffe1ff */
.L_x_3:
        /* <DEDUP_REMOVED lines=35> */
.L_x_0:
[----:B------:R-:W0:Y:S01]  /*0b90*/  S2UR UR4, SR_CTAID.X ;  /* 0x00000000000479c3 */ /* 0x000e220000002500 */
[----:B------:R-:W-:-:S04]  /*0ba0*/  FADD R6, R7, R6 ;  /* 0x0000000607067221 */ /* 0x000fc80000000000 */
[----:B------:R-:W-:-:S03]  /*0bb0*/  FADD R3, R3, R6 ;  /* 0x0000000603037221 */ /* 0x000fc60000000000 */
[----:B------:R-:W0:Y:S01]  /*0bc0*/  LDC R9, c[0x0][0x360] ;  /* 0x0000d800ff097b82 */ /* 0x000e220000000800 */
[----:B------:R-:W-:-:S07]  /*0bd0*/  FADD R7, R2, R3 ;  /* 0x0000000302077221 */ /* 0x000fce0000000000 */
[----:B------:R-:W1:Y:S01]  /*0be0*/  LDC.64 R4, c[0x0][0x380] ;  /* 0x0000e000ff047b82 */ /* 0x000e620000000a00 */
[----:B0-----:R-:W-:-:S04]  /*0bf0*/  IMAD R9, R9, UR4, R0 ;  /* 0x0000000409097c24 */ /* 0x001fc8000f8e0200 */
[----:B-1----:R-:W-:-:S05]  /*0c00*/  IMAD.WIDE.U32 R2, R9, 0x4, R4 ;  /* 0x0000000409027825 */ /* 0x002fca00078e0004 */
[----:B------:R-:W-:Y:S01]  /*0c10*/  STG.E desc[UR8][R2.64], R7 ;  /* 0x0000000702007986 */ /* 0x000fe2000c101908 */
[----:B------:R-:W-:Y:S05]  /*0c20*/  EXIT ;  /* 0x000000000000794d */ /* 0x000fea0003800000 */
.L_x_4:
[----:B------:R-:W-:-:S00]  /*0c30*/  BRA `(.L_x_4) ;  /* 0xfffffffc00fc7947 */ /* 0x000fc0000383ffff */
[----:B------:R-:W-:-:S00]  /*0c40*/  NOP ;  /* 0x0000000000007918 */ /* 0x000fc00000000000 */
        /* <DEDUP_REMOVED lines=11> */
.L_x_5:


//--------------------- .nv.shared.reserved.0     --------------------------
	.section	.nv.shared.reserved.0,"aw",@nobits
	.weak		__nv_reservedSMEM_offset_0_alias
	.size		__nv_reservedSMEM_offset_0_alias, 0, 64
	.other		__nv_reservedSMEM_offset_0_alias,@"STO_CUDA_RESERVED_SHARED STV_DEFAULT"
__nv_reservedSMEM_offset_0_alias:
	.zero		0
	.zero		64


//--------------------- .nv.constant0.gpu_kernel  --------------------------
	.section	.nv.constant0.gpu_kernel,"a",@progbits
	.sectionflags	@""
	.align	4
.nv.constant0.gpu_kernel:
	.zero		912


//--------------------- SYMBOLS --------------------------

	.type		.nv.reservedSmem.offset0,@object
	.size		.nv.reservedSmem.offset0,0x4
